//
// Generated by NVIDIA NVVM Compiler
//
// Compiler Build ID: CL-36424714
// Cuda compilation tools, release 13.0, V13.0.88
// Based on NVVM 20.0.0
//

.version 9.0
.target sm_100
.address_size 64

	// .globl	_Z23surface_redistance_stepPdPKdS1_S1_S1_S1_S1_S1_S1_S1_S1_S1_S1_iiidddi

.visible .entry _Z23surface_redistance_stepPdPKdS1_S1_S1_S1_S1_S1_S1_S1_S1_S1_S1_iiidddi(
	.param .u64 .ptr .align 1 _Z23surface_redistance_stepPdPKdS1_S1_S1_S1_S1_S1_S1_S1_S1_S1_S1_iiidddi_param_0,
	.param .u64 .ptr .align 1 _Z23surface_redistance_stepPdPKdS1_S1_S1_S1_S1_S1_S1_S1_S1_S1_S1_iiidddi_param_1,
	.param .u64 .ptr .align 1 _Z23surface_redistance_stepPdPKdS1_S1_S1_S1_S1_S1_S1_S1_S1_S1_S1_iiidddi_param_2,
	.param .u64 .ptr .align 1 _Z23surface_redistance_stepPdPKdS1_S1_S1_S1_S1_S1_S1_S1_S1_S1_S1_iiidddi_param_3,
	.param .u64 .ptr .align 1 _Z23surface_redistance_stepPdPKdS1_S1_S1_S1_S1_S1_S1_S1_S1_S1_S1_iiidddi_param_4,
	.param .u64 .ptr .align 1 _Z23surface_redistance_stepPdPKdS1_S1_S1_S1_S1_S1_S1_S1_S1_S1_S1_iiidddi_param_5,
	.param .u64 .ptr .align 1 _Z23surface_redistance_stepPdPKdS1_S1_S1_S1_S1_S1_S1_S1_S1_S1_S1_iiidddi_param_6,
	.param .u64 .ptr .align 1 _Z23surface_redistance_stepPdPKdS1_S1_S1_S1_S1_S1_S1_S1_S1_S1_S1_iiidddi_param_7,
	.param .u64 .ptr .align 1 _Z23surface_redistance_stepPdPKdS1_S1_S1_S1_S1_S1_S1_S1_S1_S1_S1_iiidddi_param_8,
	.param .u64 .ptr .align 1 _Z23surface_redistance_stepPdPKdS1_S1_S1_S1_S1_S1_S1_S1_S1_S1_S1_iiidddi_param_9,
	.param .u64 .ptr .align 1 _Z23surface_redistance_stepPdPKdS1_S1_S1_S1_S1_S1_S1_S1_S1_S1_S1_iiidddi_param_10,
	.param .u64 .ptr .align 1 _Z23surface_redistance_stepPdPKdS1_S1_S1_S1_S1_S1_S1_S1_S1_S1_S1_iiidddi_param_11,
	.param .u64 .ptr .align 1 _Z23surface_redistance_stepPdPKdS1_S1_S1_S1_S1_S1_S1_S1_S1_S1_S1_iiidddi_param_12,
	.param .u32 _Z23surface_redistance_stepPdPKdS1_S1_S1_S1_S1_S1_S1_S1_S1_S1_S1_iiidddi_param_13,
	.param .u32 _Z23surface_redistance_stepPdPKdS1_S1_S1_S1_S1_S1_S1_S1_S1_S1_S1_iiidddi_param_14,
	.param .u32 _Z23surface_redistance_stepPdPKdS1_S1_S1_S1_S1_S1_S1_S1_S1_S1_S1_iiidddi_param_15,
	.param .f64 _Z23surface_redistance_stepPdPKdS1_S1_S1_S1_S1_S1_S1_S1_S1_S1_S1_iiidddi_param_16,
	.param .f64 _Z23surface_redistance_stepPdPKdS1_S1_S1_S1_S1_S1_S1_S1_S1_S1_S1_iiidddi_param_17,
	.param .f64 _Z23surface_redistance_stepPdPKdS1_S1_S1_S1_S1_S1_S1_S1_S1_S1_S1_iiidddi_param_18,
	.param .u32 _Z23surface_redistance_stepPdPKdS1_S1_S1_S1_S1_S1_S1_S1_S1_S1_S1_iiidddi_param_19
)
{


	ret;

}


// ===== COMPILED SASS (sm_100) =====

	.target	sm_100

	.elftype	@"ET_EXEC"


//--------------------- .note.nv.tkinfo           --------------------------
	.section	.note.nv.tkinfo,"",@"SHT_NOTE"
	.sectionflags	@"SHF_NOTE_NV_TKINFO"
	.tkinfo
        /*0018*/ 	.word	0x00000002
        /*0030*/ 	.string	""
        /*0030*/ 	.string	"ptxas"
        /*0030*/ 	.string	"Cuda compilation tools, release 13.0, V13.0.88"
        /*0030*/ 	.string	"Build cuda_13.0.r13.0/compiler.36424714_0"
        /*0030*/ 	.string	"-arch sm_100 -m 64 "



//--------------------- .note.nv.cuinfo           --------------------------
	.section	.note.nv.cuinfo,"",@"SHT_NOTE"
	.sectionflags	@"SHF_NOTE_NV_CUINFO"
        /*0018*/ 	.short	0x0002
        /*001a*/ 	.short	0x0064
        /*001c*/ 	.short	0x0082
	.zero		2


//--------------------- .nv.info                  --------------------------
	.section	.nv.info,"",@"SHT_CUDA_INFO"
	.align	4


	//----- nvinfo : EIATTR_REGCOUNT
	.align		4
        /*0000*/ 	.byte	0x04, 0x2f
        /*0002*/ 	.short	(.L_1 - .L_0)
	.align		4
.L_0:
        /*0004*/ 	.word	index@(_Z23surface_redistance_stepPdPKdS1_S1_S1_S1_S1_S1_S1_S1_S1_S1_S1_iiidddi)
        /*0008*/ 	.word	0x00000004


	//----- nvinfo : EIATTR_FRAME_SIZE
	.align		4
.L_1:
        /*000c*/ 	.byte	0x04, 0x11
        /*000e*/ 	.short	(.L_3 - .L_2)
	.align		4
.L_2:
        /*0010*/ 	.word	index@(_Z23surface_redistance_stepPdPKdS1_S1_S1_S1_S1_S1_S1_S1_S1_S1_S1_iiidddi)
        /*0014*/ 	.word	0x00000000


	//----- nvinfo : EIATTR_MIN_STACK_SIZE
	.align		4
.L_3:
        /*0018*/ 	.byte	0x04, 0x12
        /*001a*/ 	.short	(.L_5 - .L_4)
	.align		4
.L_4:
        /*001c*/ 	.word	index@(_Z23surface_redistance_stepPdPKdS1_S1_S1_S1_S1_S1_S1_S1_S1_S1_S1_iiidddi)
        /*0020*/ 	.word	0x00000000
.L_5:


//--------------------- .nv.compat                --------------------------
	.section	.nv.compat,"",@"SHT_CUDA_COMPAT_INFO"
	.align	4
        /*0000*/ 	.byte	0x02, 0x09, 0x00, 0x00, 0x02, 0x02, 0x01, 0x00, 0x02, 0x05, 0x05, 0x00, 0x03, 0x07, 0x01, 0x01
        /*0010*/ 	.byte	0x02, 0x03, 0x00, 0x00, 0x02, 0x06, 0x01, 0x00, 0x04, 0x0b, 0x08, 0x00, 0x09, 0x00, 0x00, 0x00
        /*0020*/ 	.byte	0x00, 0x00, 0x00, 0x00


//--------------------- .nv.info._Z23surface_redistance_stepPdPKdS1_S1_S1_S1_S1_S1_S1_S1_S1_S1_S1_iiidddi --------------------------
	.section	.nv.info._Z23surface_redistance_stepPdPKdS1_S1_S1_S1_S1_S1_S1_S1_S1_S1_S1_iiidddi,"",@"SHT_CUDA_INFO"
	.sectionflags	@""
	.align	4


	//----- nvinfo : EIATTR_CUDA_API_VERSION
	.align		4
        /*0000*/ 	.byte	0x04, 0x37
        /*0002*/ 	.short	(.L_7 - .L_6)
.L_6:
        /*0004*/ 	.word	0x00000082


	//----- nvinfo : EIATTR_KPARAM_INFO
	.align		4
.L_7:
        /*0008*/ 	.byte	0x04, 0x17
        /*000a*/ 	.short	(.L_9 - .L_8)
.L_8:
        /*000c*/ 	.word	0x00000000
        /*0010*/ 	.short	0x0013
        /*0012*/ 	.short	0x0090
        /*0014*/ 	.byte	0x00, 0xf0, 0x11, 0x00


	//----- nvinfo : EIATTR_KPARAM_INFO
	.align		4
.L_9:
        /*0018*/ 	.byte	0x04, 0x17
        /*001a*/ 	.short	(.L_11 - .L_10)
.L_10:
        /*001c*/ 	.word	0x00000000
        /*0020*/ 	.short	0x0012
        /*0022*/ 	.short	0x0088
        /*0024*/ 	.byte	0x00, 0xf0, 0x21, 0x00


	//----- nvinfo : EIATTR_KPARAM_INFO
	.align		4
.L_11:
        /*0028*/ 	.byte	0x04, 0x17
        /*002a*/ 	.short	(.L_13 - .L_12)
.L_12:
        /*002c*/ 	.word	0x00000000
        /*0030*/ 	.short	0x0011
        /*0032*/ 	.short	0x0080
        /*0034*/ 	.byte	0x00, 0xf0, 0x21, 0x00


	//----- nvinfo : EIATTR_KPARAM_INFO
	.align		4
.L_13:
        /*0038*/ 	.byte	0x04, 0x17
        /*003a*/ 	.short	(.L_15 - .L_14)
.L_14:
        /*003c*/ 	.word	0x00000000
        /*0040*/ 	.short	0x0010
        /*0042*/ 	.short	0x0078
        /*0044*/ 	.byte	0x00, 0xf0, 0x21, 0x00


	//----- nvinfo : EIATTR_KPARAM_INFO
	.align		4
.L_15:
        /*0048*/ 	.byte	0x04, 0x17
        /*004a*/ 	.short	(.L_17 - .L_16)
.L_16:
        /*004c*/ 	.word	0x00000000
        /*0050*/ 	.short	0x000f
        /*0052*/ 	.short	0x0070
        /*0054*/ 	.byte	0x00, 0xf0, 0x11, 0x00


	//----- nvinfo : EIATTR_KPARAM_INFO
	.align		4
.L_17:
        /*0058*/ 	.byte	0x04, 0x17
        /*005a*/ 	.short	(.L_19 - .L_18)
.L_18:
        /*005c*/ 	.word	0x00000000
        /*0060*/ 	.short	0x000e
        /*0062*/ 	.short	0x006c
        /*0064*/ 	.byte	0x00, 0xf0, 0x11, 0x00


	//----- nvinfo : EIATTR_KPARAM_INFO
	.align		4
.L_19:
        /*0068*/ 	.byte	0x04, 0x17
        /*006a*/ 	.short	(.L_21 - .L_20)
.L_20:
        /*006c*/ 	.word	0x00000000
        /*0070*/ 	.short	0x000d
        /*0072*/ 	.short	0x0068
        /*0074*/ 	.byte	0x00, 0xf0, 0x11, 0x00


	//----- nvinfo : EIATTR_KPARAM_INFO
	.align		4
.L_21:
        /*0078*/ 	.byte	0x04, 0x17
        /*007a*/ 	.short	(.L_23 - .L_22)
.L_22:
        /*007c*/ 	.word	0x00000000
        /*0080*/ 	.short	0x000c
        /*0082*/ 	.short	0x0060
        /*0084*/ 	.byte	0x00, 0xf5, 0x21, 0x00


	//----- nvinfo : EIATTR_KPARAM_INFO
	.align		4
.L_23:
        /*0088*/ 	.byte	0x04, 0x17
        /*008a*/ 	.short	(.L_25 - .L_24)
.L_24:
        /*008c*/ 	.word	0x00000000
        /*0090*/ 	.short	0x000b
        /*0092*/ 	.short	0x0058
        /*0094*/ 	.byte	0x00, 0xf5, 0x21, 0x00


	//----- nvinfo : EIATTR_KPARAM_INFO
	.align		4
.L_25:
        /*0098*/ 	.byte	0x04, 0x17
        /*009a*/ 	.short	(.L_27 - .L_26)
.L_26:
        /*009c*/ 	.word	0x00000000
        /*00a0*/ 	.short	0x000a
        /*00a2*/ 	.short	0x0050
        /*00a4*/ 	.byte	0x00, 0xf5, 0x21, 0x00


	//----- nvinfo : EIATTR_KPARAM_INFO
	.align		4
.L_27:
        /*00a8*/ 	.byte	0x04, 0x17
        /*00aa*/ 	.short	(.L_29 - .L_28)
.L_28:
        /*00ac*/ 	.word	0x00000000
        /*00b0*/ 	.short	0x0009
        /*00b2*/ 	.short	0x0048
        /*00b4*/ 	.byte	0x00, 0xf5, 0x21, 0x00


	//----- nvinfo : EIATTR_KPARAM_INFO
	.align		4
.L_29:
        /*00b8*/ 	.byte	0x04, 0x17
        /*00ba*/ 	.short	(.L_31 - .L_30)
.L_30:
        /*00bc*/ 	.word	0x00000000
        /*00c0*/ 	.short	0x0008
        /*00c2*/ 	.short	0x0040
        /*00c4*/ 	.byte	0x00, 0xf5, 0x21, 0x00


	//----- nvinfo : EIATTR_KPARAM_INFO
	.align		4
.L_31:
        /*00c8*/ 	.byte	0x04, 0x17
        /*00ca*/ 	.short	(.L_33 - .L_32)
.L_32:
        /*00cc*/ 	.word	0x00000000
        /*00d0*/ 	.short	0x0007
        /*00d2*/ 	.short	0x0038
        /*00d4*/ 	.byte	0x00, 0xf5, 0x21, 0x00


	//----- nvinfo : EIATTR_KPARAM_INFO
	.align		4
.L_33:
        /*00d8*/ 	.byte	0x04, 0x17
        /*00da*/ 	.short	(.L_35 - .L_34)
.L_34:
        /*00dc*/ 	.word	0x00000000
        /*00e0*/ 	.short	0x0006
        /*00e2*/ 	.short	0x0030
        /*00e4*/ 	.byte	0x00, 0xf5, 0x21, 0x00


	//----- nvinfo : EIATTR_KPARAM_INFO
	.align		4
.L_35:
        /*00e8*/ 	.byte	0x04, 0x17
        /*00ea*/ 	.short	(.L_37 - .L_36)
.L_36:
        /*00ec*/ 	.word	0x00000000
        /*00f0*/ 	.short	0x0005
        /*00f2*/ 	.short	0x0028
        /*00f4*/ 	.byte	0x00, 0xf5, 0x21, 0x00


	//----- nvinfo : EIATTR_KPARAM_INFO
	.align		4
.L_37:
        /*00f8*/ 	.byte	0x04, 0x17
        /*00fa*/ 	.short	(.L_39 - .L_38)
.L_38:
        /*00fc*/ 	.word	0x00000000
        /*0100*/ 	.short	0x0004
        /*0102*/ 	.short	0x0020
        /*0104*/ 	.byte	0x00, 0xf5, 0x21, 0x00


	//----- nvinfo : EIATTR_KPARAM_INFO
	.align		4
.L_39:
        /*0108*/ 	.byte	0x04, 0x17
        /*010a*/ 	.short	(.L_41 - .L_40)
.L_40:
        /*010c*/ 	.word	0x00000000
        /*0110*/ 	.short	0x0003
        /*0112*/ 	.short	0x0018
        /*0114*/ 	.byte	0x00, 0xf5, 0x21, 0x00


	//----- nvinfo : EIATTR_KPARAM_INFO
	.align		4
.L_41:
        /*0118*/ 	.byte	0x04, 0x17
        /*011a*/ 	.short	(.L_43 - .L_42)
.L_42:
        /*011c*/ 	.word	0x00000000
        /*0120*/ 	.short	0x0002
        /*0122*/ 	.short	0x0010
        /*0124*/ 	.byte	0x00, 0xf5, 0x21, 0x00


	//----- nvinfo : EIATTR_KPARAM_INFO
	.align		4
.L_43:
        /*0128*/ 	.byte	0x04, 0x17
        /*012a*/ 	.short	(.L_45 - .L_44)
.L_44:
        /*012c*/ 	.word	0x00000000
        /*0130*/ 	.short	0x0001
        /*0132*/ 	.short	0x0008
        /*0134*/ 	.byte	0x00, 0xf5, 0x21, 0x00


	//----- nvinfo : EIATTR_KPARAM_INFO
	.align		4
.L_45:
        /*0138*/ 	.byte	0x04, 0x17
        /*013a*/ 	.short	(.L_47 - .L_46)
.L_46:
        /*013c*/ 	.word	0x00000000
        /*0140*/ 	.short	0x0000
        /*0142*/ 	.short	0x0000
        /*0144*/ 	.byte	0x00, 0xf5, 0x21, 0x00


	//----- nvinfo : EIATTR_SPARSE_MMA_MASK
	.align		4
.L_47:
        /*0148*/ 	.byte	0x03, 0x50
        /*014a*/ 	.short	0x0000


	//----- nvinfo : EIATTR_MAXREG_COUNT
	.align		4
        /*014c*/ 	.byte	0x03, 0x1b
        /*014e*/ 	.short	0x00ff


	//----- nvinfo : EIATTR_MERCURY_ISA_VERSION
	.align		4
        /*0150*/ 	.byte	0x03, 0x5f
        /*0152*/ 	.short	0x0101


	//----- nvinfo : EIATTR_VRC_CTA_INIT_COUNT
	.align		4
        /*0154*/ 	.byte	0x02, 0x4a
	.zero		1
	.zero		1


	//----- nvinfo : EIATTR_EXIT_INSTR_OFFSETS
	.align		4
        /*0158*/ 	.byte	0x04, 0x1c
        /*015a*/ 	.short	(.L_49 - .L_48)


	//   ....[0]....
.L_48:
        /*015c*/ 	.word	0x00000010


	//----- nvinfo : EIATTR_CBANK_PARAM_SIZE
	.align		4
.L_49:
        /*0160*/ 	.byte	0x03, 0x19
        /*0162*/ 	.short	0x0094


	//----- nvinfo : EIATTR_PARAM_CBANK
	.align		4
        /*0164*/ 	.byte	0x04, 0x0a
        /*0166*/ 	.short	(.L_51 - .L_50)
	.align		4
.L_50:
        /*0168*/ 	.word	index@(.nv.constant0._Z23surface_redistance_stepPdPKdS1_S1_S1_S1_S1_S1_S1_S1_S1_S1_S1_iiidddi)
        /*016c*/ 	.short	0x0380
        /*016e*/ 	.short	0x0094


	//----- nvinfo : EIATTR_SW_WAR
	.align		4
.L_51:
        /*0170*/ 	.byte	0x04, 0x36
        /*0172*/ 	.short	(.L_53 - .L_52)
.L_52:
        /*0174*/ 	.word	0x00000008
.L_53:


//--------------------- .nv.callgraph             --------------------------
	.section	.nv.callgraph,"",@"SHT_CUDA_CALLGRAPH"
	.align	4
	.sectionentsize	8
	.align		4
        /*0000*/ 	.word	0x00000000
	.align		4
        /*0004*/ 	.word	0xffffffff
	.align		4
        /*0008*/ 	.word	0x00000000
	.align		4
        /*000c*/ 	.word	0xfffffffe
	.align		4
        /*0010*/ 	.word	0x00000000
	.align		4
        /*0014*/ 	.word	0xfffffffd
	.align		4
        /*0018*/ 	.word	0x00000000
	.align		4
        /*001c*/ 	.word	0xfffffffc


//--------------------- .text._Z23surface_redistance_stepPdPKdS1_S1_S1_S1_S1_S1_S1_S1_S1_S1_S1_iiidddi --------------------------
	.section	.text._Z23surface_redistance_stepPdPKdS1_S1_S1_S1_S1_S1_S1_S1_S1_S1_S1_iiidddi,"ax",@progbits
	.align	128
        .global         _Z23surface_redistance_stepPdPKdS1_S1_S1_S1_S1_S1_S1_S1_S1_S1_S1_iiidddi
        .type           _Z23surface_redistance_stepPdPKdS1_S1_S1_S1_S1_S1_S1_S1_S1_S1_S1_iiidddi,@function
        .size           _Z23surface_redistance_stepPdPKdS1_S1_S1_S1_S1_S1_S1_S1_S1_S1_S1_iiidddi,(.L_x_1 - _Z23surface_redistance_stepPdPKdS1_S1_S1_S1_S1_S1_S1_S1_S1_S1_S1_iiidddi)
        .other          _Z23surface_redistance_stepPdPKdS1_S1_S1_S1_S1_S1_S1_S1_S1_S1_S1_iiidddi,@"STO_CUDA_ENTRY STV_DEFAULT"
_Z23surface_redistance_stepPdPKdS1_S1_S1_S1_S1_S1_S1_S1_S1_S1_S1_iiidddi:
.text._Z23surface_redistance_stepPdPKdS1_S1_S1_S1_S1_S1_S1_S1_S1_S1_S1_iiidddi:
[----:B------:R-:W-:Y:S01]  /*0000*/  LDC R1, c[0x0][0x37c] ;  /* 0x0000df00ff017b82 */ /* 0x000fe20000000800 */
[----:B------:R-:W-:Y:S05]  /*0010*/  EXIT ;  /* 0x000000000000794d */ /* 0x000fea0003800000 */
.L_x_0:
[----:B------:R-:W-:-:S00]  /*0020*/  BRA `(.L_x_0) ;  /* 0xfffffffc00fc7947 */ /* 0x000fc0000383ffff */
[----:B------:R-:W-:-:S00]  /*0030*/  NOP ;  /* 0x0000000000007918 */ /* 0x000fc00000000000 */
        /* <DEDUP_REMOVED lines=12> */
.L_x_1:


//--------------------- .nv.shared.reserved.0     --------------------------
	.section	.nv.shared.reserved.0,"aw",@nobits
	.weak		__nv_reservedSMEM_offset_0_alias
	.size		__nv_reservedSMEM_offset_0_alias, 0, 64
	.other		__nv_reservedSMEM_offset_0_alias,@"STO_CUDA_RESERVED_SHARED STV_DEFAULT"
__nv_reservedSMEM_offset_0_alias:
	.zero		0
	.zero		64


//--------------------- .nv.constant0._Z23surface_redistance_stepPdPKdS1_S1_S1_S1_S1_S1_S1_S1_S1_S1_S1_iiidddi --------------------------
	.section	.nv.constant0._Z23surface_redistance_stepPdPKdS1_S1_S1_S1_S1_S1_S1_S1_S1_S1_S1_iiidddi,"a",@progbits
	.sectionflags	@""
	.align	4
.nv.constant0._Z23surface_redistance_stepPdPKdS1_S1_S1_S1_S1_S1_S1_S1_S1_S1_S1_iiidddi:
	.zero		1044


//--------------------- SYMBOLS --------------------------

	.type		.nv.reservedSmem.offset0,@object
	.size		.nv.reservedSmem.offset0,0x4
